//
// Generated by NVIDIA NVVM Compiler
//
// Compiler Build ID: CL-36424714
// Cuda compilation tools, release 13.0, V13.0.88
// Based on NVVM 20.0.0
//

.version 9.0
.target sm_100
.address_size 64

	// .globl	default_function_kernel

.visible .entry default_function_kernel(
	.param .u64 .ptr .align 1 default_function_kernel_param_0,
	.param .u64 .ptr .align 1 default_function_kernel_param_1
)
.maxntid 24
{
	.reg .pred 	%p<12>;
	.reg .b32 	%r<17>;
	.reg .b32 	%f<41>;
	.reg .b64 	%rd<9>;

	ld.param.u64 	%rd3, [default_function_kernel_param_0];
	ld.param.u64 	%rd4, [default_function_kernel_param_1];
	cvta.to.global.u64 	%rd5, %rd3;
	cvta.to.global.u64 	%rd6, %rd4;
	mov.u32 	%r3, %ctaid.x;
	mov.u32 	%r4, %tid.x;
	mad.lo.s32 	%r5, %r3, 24, %r4;
	mul.wide.u32 	%rd7, %r5, 4;
	add.s64 	%rd1, %rd6, %rd7;
	shr.u32 	%r6, %r4, 3;
	add.s32 	%r7, %r6, %r3;
	and.b32  	%r1, %r7, 1;
	shr.u32 	%r8, %r7, 1;
	add.s32 	%r9, %r8, %r3;
	shl.b32 	%r10, %r7, 5;
	and.b32  	%r11, %r10, 32;
	and.b32  	%r2, %r4, 7;
	shl.b32 	%r12, %r4, 1;
	and.b32  	%r13, %r12, 14;
	or.b32  	%r14, %r13, %r11;
	mad.lo.s32 	%r15, %r9, 48, %r14;
	add.s32 	%r16, %r15, -17;
	setp.eq.s32 	%p1, %r1, 0;
	setp.eq.s32 	%p2, %r2, 0;
	or.pred  	%p3, %p1, %p2;
	mul.wide.s32 	%rd8, %r16, 4;
	add.s64 	%rd2, %rd5, %rd8;
	mov.f32 	%f34, 0fFF7FFFFD;
	@%p3 bra 	$L__BB0_2;
	ld.global.nc.f32 	%f34, [%rd2];
$L__BB0_2:
	setp.eq.s32 	%p4, %r1, 0;
	mov.f32 	%f35, 0fFF7FFFFD;
	@%p4 bra 	$L__BB0_4;
	ld.global.nc.f32 	%f35, [%rd2+4];
$L__BB0_4:
	setp.eq.s32 	%p5, %r1, 0;
	max.f32 	%f23, %f34, 0fFF7FFFFD;
	max.f32 	%f5, %f23, %f35;
	mov.f32 	%f36, 0fFF7FFFFD;
	@%p5 bra 	$L__BB0_6;
	ld.global.nc.f32 	%f36, [%rd2+8];
$L__BB0_6:
	setp.eq.s32 	%p6, %r2, 0;
	max.f32 	%f8, %f5, %f36;
	mov.f32 	%f37, 0fFF7FFFFD;
	@%p6 bra 	$L__BB0_8;
	ld.global.nc.f32 	%f37, [%rd2+64];
$L__BB0_8:
	setp.eq.s32 	%p7, %r2, 0;
	max.f32 	%f26, %f8, %f37;
	ld.global.nc.f32 	%f27, [%rd2+68];
	max.f32 	%f28, %f26, %f27;
	ld.global.nc.f32 	%f29, [%rd2+72];
	max.f32 	%f11, %f28, %f29;
	setp.ne.s32 	%p8, %r1, 0;
	or.pred  	%p9, %p8, %p7;
	mov.f32 	%f38, 0fFF7FFFFD;
	@%p9 bra 	$L__BB0_10;
	ld.global.nc.f32 	%f38, [%rd2+128];
$L__BB0_10:
	setp.ne.s32 	%p10, %r1, 0;
	max.f32 	%f14, %f11, %f38;
	mov.f32 	%f39, 0fFF7FFFFD;
	@%p10 bra 	$L__BB0_12;
	ld.global.nc.f32 	%f39, [%rd2+132];
$L__BB0_12:
	setp.ne.s32 	%p11, %r1, 0;
	max.f32 	%f17, %f14, %f39;
	mov.f32 	%f40, 0fFF7FFFFD;
	@%p11 bra 	$L__BB0_14;
	ld.global.nc.f32 	%f40, [%rd2+136];
$L__BB0_14:
	max.f32 	%f32, %f17, %f40;
	max.f32 	%f33, %f32, 0fFF7FFFFD;
	st.global.f32 	[%rd1], %f33;
	ret;

}


// ===== COMPILED SASS (sm_100) =====

	.target	sm_100

	.elftype	@"ET_EXEC"


//--------------------- .note.nv.tkinfo           --------------------------
	.section	.note.nv.tkinfo,"",@"SHT_NOTE"
	.sectionflags	@"SHF_NOTE_NV_TKINFO"
	.tkinfo
        /*0018*/ 	.word	0x00000002
        /*0030*/ 	.string	""
        /*0030*/ 	.string	"ptxas"
        /*0030*/ 	.string	"Cuda compilation tools, release 13.0, V13.0.88"
        /*0030*/ 	.string	"Build cuda_13.0.r13.0/compiler.36424714_0"
        /*0030*/ 	.string	"-arch sm_100 -m 64 "



//--------------------- .note.nv.cuinfo           --------------------------
	.section	.note.nv.cuinfo,"",@"SHT_NOTE"
	.sectionflags	@"SHF_NOTE_NV_CUINFO"
        /*0018*/ 	.short	0x0002
        /*001a*/ 	.short	0x0064
        /*001c*/ 	.short	0x0082
	.zero		2


//--------------------- .nv.info                  --------------------------
	.section	.nv.info,"",@"SHT_CUDA_INFO"
	.align	4


	//----- nvinfo : EIATTR_REGCOUNT
	.align		4
        /*0000*/ 	.byte	0x04, 0x2f
        /*0002*/ 	.short	(.L_1 - .L_0)
	.align		4
.L_0:
        /*0004*/ 	.word	index@(default_function_kernel)
        /*0008*/ 	.word	0x00000012


	//----- nvinfo : EIATTR_FRAME_SIZE
	.align		4
.L_1:
        /*000c*/ 	.byte	0x04, 0x11
        /*000e*/ 	.short	(.L_3 - .L_2)
	.align		4
.L_2:
        /*0010*/ 	.word	index@(default_function_kernel)
        /*0014*/ 	.word	0x00000000


	//----- nvinfo : EIATTR_MIN_STACK_SIZE
	.align		4
.L_3:
        /*0018*/ 	.byte	0x04, 0x12
        /*001a*/ 	.short	(.L_5 - .L_4)
	.align		4
.L_4:
        /*001c*/ 	.word	index@(default_function_kernel)
        /*0020*/ 	.word	0x00000000
.L_5:


//--------------------- .nv.compat                --------------------------
	.section	.nv.compat,"",@"SHT_CUDA_COMPAT_INFO"
	.align	4
        /*0000*/ 	.byte	0x02, 0x09, 0x00, 0x00, 0x02, 0x02, 0x01, 0x00, 0x02, 0x05, 0x05, 0x00, 0x03, 0x07, 0x01, 0x01
        /*0010*/ 	.byte	0x02, 0x03, 0x00, 0x00, 0x02, 0x06, 0x01, 0x00, 0x04, 0x0b, 0x08, 0x00, 0x09, 0x00, 0x00, 0x00
        /*0020*/ 	.byte	0x00, 0x00, 0x00, 0x00


//--------------------- .nv.info.default_function_kernel --------------------------
	.section	.nv.info.default_function_kernel,"",@"SHT_CUDA_INFO"
	.sectionflags	@""
	.align	4


	//----- nvinfo : EIATTR_CUDA_API_VERSION
	.align		4
        /*0000*/ 	.byte	0x04, 0x37
        /*0002*/ 	.short	(.L_7 - .L_6)
.L_6:
        /*0004*/ 	.word	0x00000082


	//----- nvinfo : EIATTR_KPARAM_INFO
	.align		4
.L_7:
        /*0008*/ 	.byte	0x04, 0x17
        /*000a*/ 	.short	(.L_9 - .L_8)
.L_8:
        /*000c*/ 	.word	0x00000000
        /*0010*/ 	.short	0x0001
        /*0012*/ 	.short	0x0008
        /*0014*/ 	.byte	0x00, 0xf5, 0x21, 0x00


	//----- nvinfo : EIATTR_KPARAM_INFO
	.align		4
.L_9:
        /*0018*/ 	.byte	0x04, 0x17
        /*001a*/ 	.short	(.L_11 - .L_10)
.L_10:
        /*001c*/ 	.word	0x00000000
        /*0020*/ 	.short	0x0000
        /*0022*/ 	.short	0x0000
        /*0024*/ 	.byte	0x00, 0xf5, 0x21, 0x00


	//----- nvinfo : EIATTR_SPARSE_MMA_MASK
	.align		4
.L_11:
        /*0028*/ 	.byte	0x03, 0x50
        /*002a*/ 	.short	0x0000


	//----- nvinfo : EIATTR_MAXREG_COUNT
	.align		4
        /*002c*/ 	.byte	0x03, 0x1b
        /*002e*/ 	.short	0x00ff


	//----- nvinfo : EIATTR_MERCURY_ISA_VERSION
	.align		4
        /*0030*/ 	.byte	0x03, 0x5f
        /*0032*/ 	.short	0x0101


	//----- nvinfo : EIATTR_VRC_CTA_INIT_COUNT
	.align		4
        /*0034*/ 	.byte	0x02, 0x4a
	.zero		1
	.zero		1


	//----- nvinfo : EIATTR_EXIT_INSTR_OFFSETS
	.align		4
        /*0038*/ 	.byte	0x04, 0x1c
        /*003a*/ 	.short	(.L_13 - .L_12)


	//   ....[0]....
.L_12:
        /*003c*/ 	.word	0x00000320


	//----- nvinfo : EIATTR_MAX_THREADS
	.align		4
.L_13:
        /*0040*/ 	.byte	0x04, 0x05
        /*0042*/ 	.short	(.L_15 - .L_14)
.L_14:
        /*0044*/ 	.word	0x00000018
        /*0048*/ 	.word	0x00000001
        /*004c*/ 	.word	0x00000001


	//----- nvinfo : EIATTR_CBANK_PARAM_SIZE
	.align		4
.L_15:
        /*0050*/ 	.byte	0x03, 0x19
        /*0052*/ 	.short	0x0010


	//----- nvinfo : EIATTR_PARAM_CBANK
	.align		4
        /*0054*/ 	.byte	0x04, 0x0a
        /*0056*/ 	.short	(.L_17 - .L_16)
	.align		4
.L_16:
        /*0058*/ 	.word	index@(.nv.constant0.default_function_kernel)
        /*005c*/ 	.short	0x0380
        /*005e*/ 	.short	0x0010


	//----- nvinfo : EIATTR_SW_WAR
	.align		4
.L_17:
        /*0060*/ 	.byte	0x04, 0x36
        /*0062*/ 	.short	(.L_19 - .L_18)
.L_18:
        /*0064*/ 	.word	0x00000008
.L_19:


//--------------------- .nv.callgraph             --------------------------
	.section	.nv.callgraph,"",@"SHT_CUDA_CALLGRAPH"
	.align	4
	.sectionentsize	8
	.align		4
        /*0000*/ 	.word	0x00000000
	.align		4
        /*0004*/ 	.word	0xffffffff
	.align		4
        /*0008*/ 	.word	0x00000000
	.align		4
        /*000c*/ 	.word	0xfffffffe
	.align		4
        /*0010*/ 	.word	0x00000000
	.align		4
        /*0014*/ 	.word	0xfffffffd
	.align		4
        /*0018*/ 	.word	0x00000000
	.align		4
        /*001c*/ 	.word	0xfffffffc


//--------------------- .text.default_function_kernel --------------------------
	.section	.text.default_function_kernel,"ax",@progbits
	.align	128
        .global         default_function_kernel
        .type           default_function_kernel,@function
        .size           default_function_kernel,(.L_x_1 - default_function_kernel)
        .other          default_function_kernel,@"STO_CUDA_ENTRY STV_DEFAULT"
default_function_kernel:
.text.default_function_kernel:
[----:B------:R-:W-:Y:S01]  /*0000*/  LDC R1, c[0x0][0x37c] ;  /* 0x0000df00ff017b82 */ /* 0x000fe20000000800 */
[----:B------:R-:W0:Y:S07]  /*0010*/  S2R R14, SR_TID.X ;  /* 0x00000000000e7919 */ /* 0x000e2e0000002100 */
[----:B------:R-:W1:Y:S01]  /*0020*/  LDC.64 R4, c[0x0][0x380] ;  /* 0x0000e000ff047b82 */ /* 0x000e620000000a00 */
[----:B------:R-:W2:Y:S01]  /*0030*/  LDCU.64 UR4, c[0x0][0x358] ;  /* 0x00006b00ff0477ac */ /* 0x000ea20008000a00 */
[----:B------:R-:W-:Y:S01]  /*0040*/  IMAD.MOV.U32 R7, RZ, RZ, -0x800003 ;  /* 0xff7ffffdff077424 */ /* 0x000fe200078e00ff */
[----:B------:R-:W3:Y:S01]  /*0050*/  S2R R15, SR_CTAID.X ;  /* 0x00000000000f7919 */ /* 0x000ee20000002500 */
[----:B------:R-:W-:-:S02]  /*0060*/  IMAD.MOV.U32 R8, RZ, RZ, -0x800003 ;  /* 0xff7ffffdff087424 */ /* 0x000fc400078e00ff */
[C---:B0-----:R-:W-:Y:S01]  /*0070*/  IMAD.SHL.U32 R2, R14.reuse, 0x2, RZ ;  /* 0x000000020e027824 */ /* 0x041fe200078e00ff */
[C---:B------:R-:W-:Y:S02]  /*0080*/  LOP3.LUT P1, RZ, R14.reuse, 0x7, RZ, 0xc0, !PT ;  /* 0x000000070eff7812 */ /* 0x040fe4000782c0ff */
[-C--:B---3--:R-:W-:Y:S02]  /*0090*/  LEA.HI R0, R14, R15.reuse, RZ, 0x1d ;  /* 0x0000000f0e007211 */ /* 0x088fe400078fe8ff */
[----:B------:R-:W-:Y:S02]  /*00a0*/  LOP3.LUT R6, R2, 0xe, RZ, 0xc0, !PT ;  /* 0x0000000e02067812 */ /* 0x000fe400078ec0ff */
[C---:B------:R-:W-:Y:S01]  /*00b0*/  LEA.HI R2, R0.reuse, R15, RZ, 0x1f ;  /* 0x0000000f00027211 */ /* 0x040fe200078ff8ff */
[C---:B------:R-:W-:Y:S01]  /*00c0*/  IMAD.SHL.U32 R3, R0.reuse, 0x20, RZ ;  /* 0x0000002000037824 */ /* 0x040fe200078e00ff */
[C---:B------:R-:W-:Y:S02]  /*00d0*/  LOP3.LUT P0, RZ, R0.reuse, 0x1, RZ, 0xc0, !PT ;  /* 0x0000000100ff7812 */ /* 0x040fe4000780c0ff */
[----:B------:R-:W-:-:S02]  /*00e0*/  LOP3.LUT R0, R0, 0x1, RZ, 0xc0, !PT ;  /* 0x0000000100007812 */ /* 0x000fc400078ec0ff */
[----:B------:R-:W-:Y:S02]  /*00f0*/  LOP3.LUT R3, R6, 0x20, R3, 0xf8, !PT ;  /* 0x0000002006037812 */ /* 0x000fe400078ef803 */
[----:B------:R-:W-:Y:S02]  /*0100*/  PLOP3.LUT P0, PT, P0, P1, PT, 0x2f, 0xf2 ;  /* 0x0000000000f2781c */ /* 0x000fe40000702577 */
[----:B------:R-:W-:Y:S01]  /*0110*/  ISETP.NE.AND P2, PT, R0, RZ, PT ;  /* 0x000000ff0000720c */ /* 0x000fe20003f45270 */
[----:B------:R-:W-:Y:S01]  /*0120*/  IMAD R2, R2, 0x30, R3 ;  /* 0x0000003002027824 */ /* 0x000fe200078e0203 */
[----:B------:R-:W-:-:S03]  /*0130*/  LOP3.LUT R6, R14, 0x7, RZ, 0xc0, !PT ;  /* 0x000000070e067812 */ /* 0x000fc600078ec0ff */
[----:B------:R-:W-:Y:S01]  /*0140*/  VIADD R3, R2, 0xffffffef ;  /* 0xffffffef02037836 */ /* 0x000fe20000000000 */
[----:B------:R-:W-:Y:S01]  /*0150*/  ISETP.NE.AND P1, PT, R6, RZ, PT ;  /* 0x000000ff0600720c */ /* 0x000fe20003f25270 */
[----:B------:R-:W-:Y:S02]  /*0160*/  IMAD.MOV.U32 R6, RZ, RZ, -0x800003 ;  /* 0xff7ffffdff067424 */ /* 0x000fe400078e00ff */
[----:B-1----:R-:W-:Y:S02]  /*0170*/  IMAD.WIDE R4, R3, 0x4, R4 ;  /* 0x0000000403047825 */ /* 0x002fe400078e0204 */
[----:B------:R-:W0:Y:S03]  /*0180*/  LDC.64 R2, c[0x0][0x388] ;  /* 0x0000e200ff027b82 */ /* 0x000e260000000a00 */
[----:B--2---:R-:W2:Y:S01]  /*0190*/  @!P0 LDG.E.CONSTANT R6, desc[UR4][R4.64] ;  /* 0x0000000404068981 */ /* 0x004ea2000c1e9900 */
[----:B------:R-:W-:-:S03]  /*01a0*/  IMAD.MOV.U32 R9, RZ, RZ, -0x800003 ;  /* 0xff7ffffdff097424 */ /* 0x000fc600078e00ff */
[----:B------:R-:W2:Y:S01]  /*01b0*/  @P2 LDG.E.CONSTANT R7, desc[UR4][R4.64+0x4] ;  /* 0x0000040404072981 */ /* 0x000ea2000c1e9900 */
[----:B------:R-:W-:-:S03]  /*01c0*/  ISETP.NE.OR P0, PT, R0, RZ, !P1 ;  /* 0x000000ff0000720c */ /* 0x000fc60004f05670 */
[----:B------:R-:W3:Y:S01]  /*01d0*/  @P2 LDG.E.CONSTANT R8, desc[UR4][R4.64+0x8] ;  /* 0x0000080404082981 */ /* 0x000ee2000c1e9900 */
[----:B------:R-:W-:Y:S01]  /*01e0*/  ISETP.NE.AND P2, PT, R0, RZ, PT ;  /* 0x000000ff0000720c */ /* 0x000fe20003f45270 */
[----:B------:R-:W-:Y:S02]  /*01f0*/  IMAD.MOV.U32 R10, RZ, RZ, -0x800003 ;  /* 0xff7ffffdff0a7424 */ /* 0x000fe400078e00ff */
[----:B------:R-:W4:Y:S04]  /*0200*/  @P1 LDG.E.CONSTANT R9, desc[UR4][R4.64+0x40] ;  /* 0x0000400404091981 */ /* 0x000f28000c1e9900 */
[----:B------:R-:W4:Y:S01]  /*0210*/  LDG.E.CONSTANT R0, desc[UR4][R4.64+0x44] ;  /* 0x0000440404007981 */ /* 0x000f22000c1e9900 */
[----:B------:R-:W-:-:S03]  /*0220*/  IMAD.MOV.U32 R12, RZ, RZ, -0x800003 ;  /* 0xff7ffffdff0c7424 */ /* 0x000fc600078e00ff */
[----:B------:R-:W5:Y:S01]  /*0230*/  LDG.E.CONSTANT R11, desc[UR4][R4.64+0x48] ;  /* 0x00004804040b7981 */ /* 0x000f62000c1e9900 */
[----:B------:R-:W-:-:S03]  /*0240*/  IMAD.MOV.U32 R13, RZ, RZ, -0x800003 ;  /* 0xff7ffffdff0d7424 */ /* 0x000fc600078e00ff */
[----:B------:R-:W5:Y:S04]  /*0250*/  @!P0 LDG.E.CONSTANT R10, desc[UR4][R4.64+0x80] ;  /* 0x00008004040a8981 */ /* 0x000f68000c1e9900 */
[----:B------:R-:W5:Y:S04]  /*0260*/  @!P2 LDG.E.CONSTANT R12, desc[UR4][R4.64+0x84] ;  /* 0x00008404040ca981 */ /* 0x000f68000c1e9900 */
[----:B------:R-:W5:Y:S01]  /*0270*/  @!P2 LDG.E.CONSTANT R13, desc[UR4][R4.64+0x88] ;  /* 0x00008804040da981 */ /* 0x000f62000c1e9900 */
[----:B--2---:R-:W-:-:S04]  /*0280*/  FMNMX3 R7, R6, -3.40282306073709652508e+38, R7, !PT ;  /* 0xff7ffffd06077876 */ /* 0x004fc80007800007 */
[----:B---3--:R-:W-:-:S04]  /*0290*/  FMNMX R7, R7, R8, !PT ;  /* 0x0000000807077209 */ /* 0x008fc80007800000 */
[----:B----4-:R-:W-:Y:S01]  /*02a0*/  FMNMX3 R0, R7, R9, R0, !PT ;  /* 0x0000000907007276 */ /* 0x010fe20007800000 */
[----:B------:R-:W-:-:S03]  /*02b0*/  IMAD R7, R15, 0x18, R14 ;  /* 0x000000180f077824 */ /* 0x000fc600078e020e */
[----:B-----5:R-:W-:Y:S01]  /*02c0*/  FMNMX R11, R0, R11, !PT ;  /* 0x0000000b000b7209 */ /* 0x020fe20007800000 */
[----:B0-----:R-:W-:-:S03]  /*02d0*/  IMAD.WIDE.U32 R2, R7, 0x4, R2 ;  /* 0x0000000407027825 */ /* 0x001fc600078e0002 */
[----:B------:R-:W-:-:S04]  /*02e0*/  FMNMX R11, R11, R10, !PT ;  /* 0x0000000a0b0b7209 */ /* 0x000fc80007800000 */
[----:B------:R-:W-:-:S04]  /*02f0*/  FMNMX R12, R11, R12, !PT ;  /* 0x0000000c0b0c7209 */ /* 0x000fc80007800000 */
[----:B------:R-:W-:-:S05]  /*0300*/  FMNMX3 R13, R12, -3.40282306073709652508e+38, R13, !PT ;  /* 0xff7ffffd0c0d7876 */ /* 0x000fca000780000d */
[----:B------:R-:W-:Y:S01]  /*0310*/  STG.E desc[UR4][R2.64], R13 ;  /* 0x0000000d02007986 */ /* 0x000fe2000c101904 */
[----:B------:R-:W-:Y:S05]  /*0320*/  EXIT ;  /* 0x000000000000794d */ /* 0x000fea0003800000 */
.L_x_0:
[----:B------:R-:W-:-:S00]  /*0330*/  BRA `(.L_x_0) ;  /* 0xfffffffc00fc7947 */ /* 0x000fc0000383ffff */
[----:B------:R-:W-:-:S00]  /*0340*/  NOP ;  /* 0x0000000000007918 */ /* 0x000fc00000000000 */
        /* <DEDUP_REMOVED lines=11> */
.L_x_1:


//--------------------- .nv.shared.reserved.0     --------------------------
	.section	.nv.shared.reserved.0,"aw",@nobits
	.weak		__nv_reservedSMEM_offset_0_alias
	.size		__nv_reservedSMEM_offset_0_alias, 0, 64
	.other		__nv_reservedSMEM_offset_0_alias,@"STO_CUDA_RESERVED_SHARED STV_DEFAULT"
__nv_reservedSMEM_offset_0_alias:
	.zero		0
	.zero		64


//--------------------- .nv.constant0.default_function_kernel --------------------------
	.section	.nv.constant0.default_function_kernel,"a",@progbits
	.sectionflags	@""
	.align	4
.nv.constant0.default_function_kernel:
	.zero		912


//--------------------- SYMBOLS --------------------------

	.type		.nv.reservedSmem.offset0,@object
	.size		.nv.reservedSmem.offset0,0x4
